//
// Generated by NVIDIA NVVM Compiler
//
// Compiler Build ID: CL-36424714
// Cuda compilation tools, release 13.0, V13.0.88
// Based on NVVM 20.0.0
//

.version 9.0
.target sm_100
.address_size 64

	// .globl	_Z9HistohramPiS_i
// _ZZ15KernelBlockScanPiS_E3arr has been demoted

.visible .entry _Z9HistohramPiS_i(
	.param .u64 .ptr .align 1 _Z9HistohramPiS_i_param_0,
	.param .u64 .ptr .align 1 _Z9HistohramPiS_i_param_1,
	.param .u32 _Z9HistohramPiS_i_param_2
)
{
	.reg .pred 	%p<7>;
	.reg .b32 	%r<41>;
	.reg .b64 	%rd<23>;

	ld.param.u64 	%rd3, [_Z9HistohramPiS_i_param_0];
	ld.param.u64 	%rd4, [_Z9HistohramPiS_i_param_1];
	ld.param.u32 	%r12, [_Z9HistohramPiS_i_param_2];
	cvta.to.global.u64 	%rd1, %rd3;
	cvta.to.global.u64 	%rd2, %rd4;
	mov.u32 	%r13, %ntid.x;
	mov.u32 	%r14, %ctaid.x;
	mov.u32 	%r15, %tid.x;
	mad.lo.s32 	%r39, %r13, %r14, %r15;
	mov.u32 	%r16, %nctaid.x;
	mul.lo.s32 	%r2, %r13, %r16;
	setp.ge.s32 	%p1, %r39, %r12;
	@%p1 bra 	$L__BB0_7;
	add.s32 	%r17, %r39, %r2;
	max.s32 	%r18, %r12, %r17;
	setp.lt.s32 	%p2, %r17, %r12;
	selp.u32 	%r19, 1, 0, %p2;
	add.s32 	%r20, %r17, %r19;
	sub.s32 	%r21, %r18, %r20;
	div.u32 	%r22, %r21, %r2;
	add.s32 	%r3, %r22, %r19;
	and.b32  	%r23, %r3, 3;
	setp.eq.s32 	%p3, %r23, 3;
	@%p3 bra 	$L__BB0_4;
	add.s32 	%r24, %r3, 1;
	and.b32  	%r25, %r24, 3;
	neg.s32 	%r37, %r25;
$L__BB0_3:
	.pragma "nounroll";
	mul.wide.s32 	%rd5, %r39, 4;
	add.s64 	%rd6, %rd2, %rd5;
	ld.global.u32 	%r26, [%rd6];
	mul.wide.s32 	%rd7, %r26, 4;
	add.s64 	%rd8, %rd1, %rd7;
	atom.global.add.u32 	%r27, [%rd8], 1;
	add.s32 	%r39, %r39, %r2;
	add.s32 	%r37, %r37, 1;
	setp.ne.s32 	%p4, %r37, 0;
	@%p4 bra 	$L__BB0_3;
$L__BB0_4:
	setp.lt.u32 	%p5, %r3, 3;
	@%p5 bra 	$L__BB0_7;
	mul.wide.s32 	%rd13, %r2, 4;
	shl.b32 	%r36, %r2, 2;
$L__BB0_6:
	mul.wide.s32 	%rd9, %r39, 4;
	add.s64 	%rd10, %rd2, %rd9;
	ld.global.u32 	%r28, [%rd10];
	mul.wide.s32 	%rd11, %r28, 4;
	add.s64 	%rd12, %rd1, %rd11;
	atom.global.add.u32 	%r29, [%rd12], 1;
	add.s64 	%rd14, %rd10, %rd13;
	ld.global.u32 	%r30, [%rd14];
	mul.wide.s32 	%rd15, %r30, 4;
	add.s64 	%rd16, %rd1, %rd15;
	atom.global.add.u32 	%r31, [%rd16], 1;
	add.s64 	%rd17, %rd14, %rd13;
	ld.global.u32 	%r32, [%rd17];
	mul.wide.s32 	%rd18, %r32, 4;
	add.s64 	%rd19, %rd1, %rd18;
	atom.global.add.u32 	%r33, [%rd19], 1;
	add.s64 	%rd20, %rd17, %rd13;
	ld.global.u32 	%r34, [%rd20];
	mul.wide.s32 	%rd21, %r34, 4;
	add.s64 	%rd22, %rd1, %rd21;
	atom.global.add.u32 	%r35, [%rd22], 1;
	add.s32 	%r39, %r36, %r39;
	setp.lt.s32 	%p6, %r39, %r12;
	@%p6 bra 	$L__BB0_6;
$L__BB0_7:
	ret;

}
	// .globl	_Z9CountSortPiS_S_i
.visible .entry _Z9CountSortPiS_S_i(
	.param .u64 .ptr .align 1 _Z9CountSortPiS_S_i_param_0,
	.param .u64 .ptr .align 1 _Z9CountSortPiS_S_i_param_1,
	.param .u64 .ptr .align 1 _Z9CountSortPiS_S_i_param_2,
	.param .u32 _Z9CountSortPiS_S_i_param_3
)
{
	.reg .pred 	%p<7>;
	.reg .b32 	%r<41>;
	.reg .b64 	%rd<35>;

	ld.param.u64 	%rd4, [_Z9CountSortPiS_S_i_param_0];
	ld.param.u64 	%rd5, [_Z9CountSortPiS_S_i_param_1];
	ld.param.u64 	%rd6, [_Z9CountSortPiS_S_i_param_2];
	ld.param.u32 	%r12, [_Z9CountSortPiS_S_i_param_3];
	cvta.to.global.u64 	%rd1, %rd6;
	cvta.to.global.u64 	%rd2, %rd4;
	cvta.to.global.u64 	%rd3, %rd5;
	mov.u32 	%r13, %ntid.x;
	mov.u32 	%r14, %ctaid.x;
	mov.u32 	%r15, %tid.x;
	mad.lo.s32 	%r39, %r13, %r14, %r15;
	mov.u32 	%r16, %nctaid.x;
	mul.lo.s32 	%r2, %r13, %r16;
	setp.ge.s32 	%p1, %r39, %r12;
	@%p1 bra 	$L__BB1_7;
	add.s32 	%r17, %r39, %r2;
	max.s32 	%r18, %r12, %r17;
	setp.lt.s32 	%p2, %r17, %r12;
	selp.u32 	%r19, 1, 0, %p2;
	add.s32 	%r20, %r17, %r19;
	sub.s32 	%r21, %r18, %r20;
	div.u32 	%r22, %r21, %r2;
	add.s32 	%r3, %r22, %r19;
	and.b32  	%r23, %r3, 3;
	setp.eq.s32 	%p3, %r23, 3;
	@%p3 bra 	$L__BB1_4;
	add.s32 	%r24, %r3, 1;
	and.b32  	%r25, %r24, 3;
	neg.s32 	%r37, %r25;
$L__BB1_3:
	.pragma "nounroll";
	mul.wide.s32 	%rd7, %r39, 4;
	add.s64 	%rd8, %rd3, %rd7;
	ld.global.u32 	%r26, [%rd8];
	mul.wide.s32 	%rd9, %r26, 4;
	add.s64 	%rd10, %rd2, %rd9;
	atom.global.add.u32 	%r27, [%rd10], -1;
	mul.wide.s32 	%rd11, %r27, 4;
	add.s64 	%rd12, %rd1, %rd11;
	st.global.u32 	[%rd12+-4], %r26;
	add.s32 	%r39, %r39, %r2;
	add.s32 	%r37, %r37, 1;
	setp.ne.s32 	%p4, %r37, 0;
	@%p4 bra 	$L__BB1_3;
$L__BB1_4:
	setp.lt.u32 	%p5, %r3, 3;
	@%p5 bra 	$L__BB1_7;
	mul.wide.s32 	%rd19, %r2, 4;
	shl.b32 	%r36, %r2, 2;
$L__BB1_6:
	mul.wide.s32 	%rd13, %r39, 4;
	add.s64 	%rd14, %rd3, %rd13;
	ld.global.u32 	%r28, [%rd14];
	mul.wide.s32 	%rd15, %r28, 4;
	add.s64 	%rd16, %rd2, %rd15;
	atom.global.add.u32 	%r29, [%rd16], -1;
	mul.wide.s32 	%rd17, %r29, 4;
	add.s64 	%rd18, %rd1, %rd17;
	st.global.u32 	[%rd18+-4], %r28;
	add.s64 	%rd20, %rd14, %rd19;
	ld.global.u32 	%r30, [%rd20];
	mul.wide.s32 	%rd21, %r30, 4;
	add.s64 	%rd22, %rd2, %rd21;
	atom.global.add.u32 	%r31, [%rd22], -1;
	mul.wide.s32 	%rd23, %r31, 4;
	add.s64 	%rd24, %rd1, %rd23;
	st.global.u32 	[%rd24+-4], %r30;
	add.s64 	%rd25, %rd20, %rd19;
	ld.global.u32 	%r32, [%rd25];
	mul.wide.s32 	%rd26, %r32, 4;
	add.s64 	%rd27, %rd2, %rd26;
	atom.global.add.u32 	%r33, [%rd27], -1;
	mul.wide.s32 	%rd28, %r33, 4;
	add.s64 	%rd29, %rd1, %rd28;
	st.global.u32 	[%rd29+-4], %r32;
	add.s64 	%rd30, %rd25, %rd19;
	ld.global.u32 	%r34, [%rd30];
	mul.wide.s32 	%rd31, %r34, 4;
	add.s64 	%rd32, %rd2, %rd31;
	atom.global.add.u32 	%r35, [%rd32], -1;
	mul.wide.s32 	%rd33, %r35, 4;
	add.s64 	%rd34, %rd1, %rd33;
	st.global.u32 	[%rd34+-4], %r34;
	add.s32 	%r39, %r36, %r39;
	setp.lt.s32 	%p6, %r39, %r12;
	@%p6 bra 	$L__BB1_6;
$L__BB1_7:
	ret;

}
	// .globl	_Z15KernelBlockScanPiS_
.visible .entry _Z15KernelBlockScanPiS_(
	.param .u64 .ptr .align 1 _Z15KernelBlockScanPiS__param_0,
	.param .u64 .ptr .align 1 _Z15KernelBlockScanPiS__param_1
)
{
	.reg .pred 	%p<9>;
	.reg .b32 	%r<53>;
	.reg .b64 	%rd<9>;
	// demoted variable
	.shared .align 4 .b8 _ZZ15KernelBlockScanPiS_E3arr[4096];
	ld.param.u64 	%rd3, [_Z15KernelBlockScanPiS__param_0];
	ld.param.u64 	%rd2, [_Z15KernelBlockScanPiS__param_1];
	cvta.to.global.u64 	%rd4, %rd3;
	mov.u32 	%r1, %ntid.x;
	mov.u32 	%r2, %ctaid.x;
	mov.u32 	%r3, %tid.x;
	mad.lo.s32 	%r17, %r1, %r2, %r3;
	mul.wide.s32 	%rd5, %r17, 4;
	add.s64 	%rd1, %rd4, %rd5;
	ld.global.u32 	%r18, [%rd1];
	shl.b32 	%r19, %r3, 2;
	mov.u32 	%r20, _ZZ15KernelBlockScanPiS_E3arr;
	add.s32 	%r4, %r20, %r19;
	st.shared.u32 	[%r4], %r18;
	bar.sync 	0;
	setp.lt.u32 	%p1, %r1, 2;
	mov.b32 	%r52, 1;
	@%p1 bra 	$L__BB2_5;
	shl.b32 	%r5, %r3, 1;
	mov.b32 	%r49, 1;
$L__BB2_2:
	shl.b32 	%r52, %r49, 1;
	mul.lo.s32 	%r8, %r49, %r5;
	add.s32 	%r22, %r8, %r52;
	add.s32 	%r23, %r22, -1;
	setp.ge.u32 	%p2, %r23, %r1;
	@%p2 bra 	$L__BB2_4;
	sub.s32 	%r25, %r22, %r49;
	shl.b32 	%r26, %r25, 2;
	add.s32 	%r28, %r20, %r26;
	ld.shared.u32 	%r29, [%r28+-4];
	shl.b32 	%r30, %r49, 2;
	add.s32 	%r31, %r28, %r30;
	ld.shared.u32 	%r32, [%r31+-4];
	add.s32 	%r33, %r32, %r29;
	st.shared.u32 	[%r31+-4], %r33;
$L__BB2_4:
	bar.sync 	0;
	setp.lt.u32 	%p3, %r52, %r1;
	mov.u32 	%r49, %r52;
	@%p3 bra 	$L__BB2_2;
$L__BB2_5:
	add.s32 	%r10, %r1, -1;
	setp.ne.s32 	%p4, %r3, %r10;
	mov.b32 	%r51, 0;
	@%p4 bra 	$L__BB2_7;
	ld.shared.u32 	%r51, [%r4];
	mov.b32 	%r35, 0;
	st.shared.u32 	[%r4], %r35;
$L__BB2_7:
	bar.sync 	0;
	setp.lt.u32 	%p5, %r52, 2;
	@%p5 bra 	$L__BB2_11;
$L__BB2_8:
	shr.u32 	%r14, %r52, 1;
	and.b32  	%r36, %r52, 2147483646;
	mul.lo.s32 	%r15, %r36, %r3;
	add.s32 	%r37, %r36, %r15;
	add.s32 	%r38, %r37, -1;
	setp.ge.u32 	%p6, %r38, %r1;
	@%p6 bra 	$L__BB2_10;
	add.s32 	%r39, %r14, %r15;
	shl.b32 	%r40, %r39, 2;
	add.s32 	%r42, %r20, %r40;
	ld.shared.u32 	%r43, [%r42+-4];
	shl.b32 	%r44, %r14, 2;
	add.s32 	%r45, %r42, %r44;
	ld.shared.u32 	%r46, [%r45+-4];
	st.shared.u32 	[%r42+-4], %r46;
	add.s32 	%r47, %r46, %r43;
	st.shared.u32 	[%r45+-4], %r47;
$L__BB2_10:
	bar.sync 	0;
	setp.gt.u32 	%p7, %r52, 3;
	mov.u32 	%r52, %r14;
	@%p7 bra 	$L__BB2_8;
$L__BB2_11:
	setp.ne.s32 	%p8, %r3, %r10;
	@%p8 bra 	$L__BB2_13;
	st.global.u32 	[%rd1], %r51;
	cvta.to.global.u64 	%rd6, %rd2;
	mul.wide.u32 	%rd7, %r2, 4;
	add.s64 	%rd8, %rd6, %rd7;
	st.global.u32 	[%rd8], %r51;
	bra.uni 	$L__BB2_14;
$L__BB2_13:
	ld.shared.u32 	%r48, [%r4+4];
	st.global.u32 	[%rd1], %r48;
$L__BB2_14:
	ret;

}
	// .globl	_Z16KernelBlockShiftPiS_
.visible .entry _Z16KernelBlockShiftPiS_(
	.param .u64 .ptr .align 1 _Z16KernelBlockShiftPiS__param_0,
	.param .u64 .ptr .align 1 _Z16KernelBlockShiftPiS__param_1
)
{
	.reg .pred 	%p<2>;
	.reg .b32 	%r<9>;
	.reg .b64 	%rd<9>;

	ld.param.u64 	%rd1, [_Z16KernelBlockShiftPiS__param_0];
	ld.param.u64 	%rd2, [_Z16KernelBlockShiftPiS__param_1];
	mov.u32 	%r1, %ctaid.x;
	setp.eq.s32 	%p1, %r1, 0;
	@%p1 bra 	$L__BB3_2;
	cvta.to.global.u64 	%rd3, %rd2;
	cvta.to.global.u64 	%rd4, %rd1;
	add.s32 	%r2, %r1, -1;
	mul.wide.u32 	%rd5, %r2, 4;
	add.s64 	%rd6, %rd3, %rd5;
	ld.global.u32 	%r3, [%rd6];
	mov.u32 	%r4, %tid.x;
	mov.u32 	%r5, %ntid.x;
	mad.lo.s32 	%r6, %r5, %r1, %r4;
	mul.wide.s32 	%rd7, %r6, 4;
	add.s64 	%rd8, %rd4, %rd7;
	ld.global.u32 	%r7, [%rd8];
	add.s32 	%r8, %r7, %r3;
	st.global.u32 	[%rd8], %r8;
$L__BB3_2:
	ret;

}
	// .globl	_Z7TestAddPi
.visible .entry _Z7TestAddPi(
	.param .u64 .ptr .align 1 _Z7TestAddPi_param_0
)
{
	.reg .b32 	%r<2>;
	.reg .b64 	%rd<3>;

	ld.param.u64 	%rd1, [_Z7TestAddPi_param_0];
	cvta.to.global.u64 	%rd2, %rd1;
	atom.global.add.u32 	%r1, [%rd2], 1;
	ret;

}


// ===== COMPILED SASS (sm_100) =====

	.target	sm_100

	.elftype	@"ET_EXEC"


//--------------------- .note.nv.tkinfo           --------------------------
	.section	.note.nv.tkinfo,"",@"SHT_NOTE"
	.sectionflags	@"SHF_NOTE_NV_TKINFO"
	.tkinfo
        /*0018*/ 	.word	0x00000002
        /*0030*/ 	.string	""
        /*0030*/ 	.string	"ptxas"
        /*0030*/ 	.string	"Cuda compilation tools, release 13.0, V13.0.88"
        /*0030*/ 	.string	"Build cuda_13.0.r13.0/compiler.36424714_0"
        /*0030*/ 	.string	"-arch sm_100 -m 64 "



//--------------------- .note.nv.cuinfo           --------------------------
	.section	.note.nv.cuinfo,"",@"SHT_NOTE"
	.sectionflags	@"SHF_NOTE_NV_CUINFO"
        /*0018*/ 	.short	0x0002
        /*001a*/ 	.short	0x0064
        /*001c*/ 	.short	0x0082
	.zero		2


//--------------------- .nv.info                  --------------------------
	.section	.nv.info,"",@"SHT_CUDA_INFO"
	.align	4


	//----- nvinfo : EIATTR_REGCOUNT
	.align		4
        /*0000*/ 	.byte	0x04, 0x2f
        /*0002*/ 	.short	(.L_1 - .L_0)
	.align		4
.L_0:
        /*0004*/ 	.word	index@(_Z9HistohramPiS_i)
        /*0008*/ 	.word	0x0000001a


	//----- nvinfo : EIATTR_FRAME_SIZE
	.align		4
.L_1:
        /*000c*/ 	.byte	0x04, 0x11
        /*000e*/ 	.short	(.L_3 - .L_2)
	.align		4
.L_2:
        /*0010*/ 	.word	index@(_Z9HistohramPiS_i)
        /*0014*/ 	.word	0x00000000


	//----- nvinfo : EIATTR_REGCOUNT
	.align		4
.L_3:
        /*0018*/ 	.byte	0x04, 0x2f
        /*001a*/ 	.short	(.L_5 - .L_4)
	.align		4
.L_4:
        /*001c*/ 	.word	index@(_Z9CountSortPiS_S_i)
        /*0020*/ 	.word	0x00000020


	//----- nvinfo : EIATTR_FRAME_SIZE
	.align		4
.L_5:
        /*0024*/ 	.byte	0x04, 0x11
        /*0026*/ 	.short	(.L_7 - .L_6)
	.align		4
.L_6:
        /*0028*/ 	.word	index@(_Z9CountSortPiS_S_i)
        /*002c*/ 	.word	0x00000000


	//----- nvinfo : EIATTR_REGCOUNT
	.align		4
.L_7:
        /*0030*/ 	.byte	0x04, 0x2f
        /*0032*/ 	.short	(.L_9 - .L_8)
	.align		4
.L_8:
        /*0034*/ 	.word	index@(_Z15KernelBlockScanPiS_)
        /*0038*/ 	.word	0x00000010


	//----- nvinfo : EIATTR_FRAME_SIZE
	.align		4
.L_9:
        /*003c*/ 	.byte	0x04, 0x11
        /*003e*/ 	.short	(.L_11 - .L_10)
	.align		4
.L_10:
        /*0040*/ 	.word	index@(_Z15KernelBlockScanPiS_)
        /*0044*/ 	.word	0x00000000


	//----- nvinfo : EIATTR_REGCOUNT
	.align		4
.L_11:
        /*0048*/ 	.byte	0x04, 0x2f
        /*004a*/ 	.short	(.L_13 - .L_12)
	.align		4
.L_12:
        /*004c*/ 	.word	index@(_Z16KernelBlockShiftPiS_)
        /*0050*/ 	.word	0x0000000c


	//----- nvinfo : EIATTR_FRAME_SIZE
	.align		4
.L_13:
        /*0054*/ 	.byte	0x04, 0x11
        /*0056*/ 	.short	(.L_15 - .L_14)
	.align		4
.L_14:
        /*0058*/ 	.word	index@(_Z16KernelBlockShiftPiS_)
        /*005c*/ 	.word	0x00000000


	//----- nvinfo : EIATTR_REGCOUNT
	.align		4
.L_15:
        /*0060*/ 	.byte	0x04, 0x2f
        /*0062*/ 	.short	(.L_17 - .L_16)
	.align		4
.L_16:
        /*0064*/ 	.word	index@(_Z7TestAddPi)
        /*0068*/ 	.word	0x00000008


	//----- nvinfo : EIATTR_FRAME_SIZE
	.align		4
.L_17:
        /*006c*/ 	.byte	0x04, 0x11
        /*006e*/ 	.short	(.L_19 - .L_18)
	.align		4
.L_18:
        /*0070*/ 	.word	index@(_Z7TestAddPi)
        /*0074*/ 	.word	0x00000000


	//----- nvinfo : EIATTR_MIN_STACK_SIZE
	.align		4
.L_19:
        /*0078*/ 	.byte	0x04, 0x12
        /*007a*/ 	.short	(.L_21 - .L_20)
	.align		4
.L_20:
        /*007c*/ 	.word	index@(_Z7TestAddPi)
        /*0080*/ 	.word	0x00000000


	//----- nvinfo : EIATTR_MIN_STACK_SIZE
	.align		4
.L_21:
        /*0084*/ 	.byte	0x04, 0x12
        /*0086*/ 	.short	(.L_23 - .L_22)
	.align		4
.L_22:
        /*0088*/ 	.word	index@(_Z16KernelBlockShiftPiS_)
        /*008c*/ 	.word	0x00000000


	//----- nvinfo : EIATTR_MIN_STACK_SIZE
	.align		4
.L_23:
        /*0090*/ 	.byte	0x04, 0x12
        /*0092*/ 	.short	(.L_25 - .L_24)
	.align		4
.L_24:
        /*0094*/ 	.word	index@(_Z15KernelBlockScanPiS_)
        /*0098*/ 	.word	0x00000000


	//----- nvinfo : EIATTR_MIN_STACK_SIZE
	.align		4
.L_25:
        /*009c*/ 	.byte	0x04, 0x12
        /*009e*/ 	.short	(.L_27 - .L_26)
	.align		4
.L_26:
        /*00a0*/ 	.word	index@(_Z9CountSortPiS_S_i)
        /*00a4*/ 	.word	0x00000000


	//----- nvinfo : EIATTR_MIN_STACK_SIZE
	.align		4
.L_27:
        /*00a8*/ 	.byte	0x04, 0x12
        /*00aa*/ 	.short	(.L_29 - .L_28)
	.align		4
.L_28:
        /*00ac*/ 	.word	index@(_Z9HistohramPiS_i)
        /*00b0*/ 	.word	0x00000000
.L_29:


//--------------------- .nv.compat                --------------------------
	.section	.nv.compat,"",@"SHT_CUDA_COMPAT_INFO"
	.align	4
        /*0000*/ 	.byte	0x02, 0x09, 0x00, 0x00, 0x02, 0x02, 0x01, 0x00, 0x02, 0x05, 0x05, 0x00, 0x03, 0x07, 0x01, 0x01
        /*0010*/ 	.byte	0x02, 0x03, 0x00, 0x00, 0x02, 0x06, 0x01, 0x00, 0x04, 0x0b, 0x08, 0x00, 0x09, 0x00, 0x00, 0x00
        /*0020*/ 	.byte	0x00, 0x00, 0x00, 0x00


//--------------------- .nv.info._Z7TestAddPi     --------------------------
	.section	.nv.info._Z7TestAddPi,"",@"SHT_CUDA_INFO"
	.sectionflags	@""
	.align	4


	//----- nvinfo : EIATTR_CUDA_API_VERSION
	.align		4
        /*0000*/ 	.byte	0x04, 0x37
        /*0002*/ 	.short	(.L_31 - .L_30)
.L_30:
        /*0004*/ 	.word	0x00000082


	//----- nvinfo : EIATTR_KPARAM_INFO
	.align		4
.L_31:
        /*0008*/ 	.byte	0x04, 0x17
        /*000a*/ 	.short	(.L_33 - .L_32)
.L_32:
        /*000c*/ 	.word	0x00000000
        /*0010*/ 	.short	0x0000
        /*0012*/ 	.short	0x0000
        /*0014*/ 	.byte	0x00, 0xf5, 0x21, 0x00


	//----- nvinfo : EIATTR_SPARSE_MMA_MASK
	.align		4
.L_33:
        /*0018*/ 	.byte	0x03, 0x50
        /*001a*/ 	.short	0x0000


	//----- nvinfo : EIATTR_MAXREG_COUNT
	.align		4
        /*001c*/ 	.byte	0x03, 0x1b
        /*001e*/ 	.short	0x00ff


	//----- nvinfo : EIATTR_MERCURY_ISA_VERSION
	.align		4
        /*0020*/ 	.byte	0x03, 0x5f
        /*0022*/ 	.short	0x0101


	//----- nvinfo : EIATTR_INT_WARP_WIDE_INSTR_OFFSETS
	.align		4
        /*0024*/ 	.byte	0x04, 0x31
        /*0026*/ 	.short	(.L_35 - .L_34)


	//   ....[0]....
.L_34:
        /*0028*/ 	.word	0x00000030


	//----- nvinfo : EIATTR_VRC_CTA_INIT_COUNT
	.align		4
.L_35:
        /*002c*/ 	.byte	0x02, 0x4a
	.zero		1
	.zero		1


	//----- nvinfo : EIATTR_EXIT_INSTR_OFFSETS
	.align		4
        /*0030*/ 	.byte	0x04, 0x1c
        /*0032*/ 	.short	(.L_37 - .L_36)


	//   ....[0]....
.L_36:
        /*0034*/ 	.word	0x00000090


	//----- nvinfo : EIATTR_CBANK_PARAM_SIZE
	.align		4
.L_37:
        /*0038*/ 	.byte	0x03, 0x19
        /*003a*/ 	.short	0x0008


	//----- nvinfo : EIATTR_PARAM_CBANK
	.align		4
        /*003c*/ 	.byte	0x04, 0x0a
        /*003e*/ 	.short	(.L_39 - .L_38)
	.align		4
.L_38:
        /*0040*/ 	.word	index@(.nv.constant0._Z7TestAddPi)
        /*0044*/ 	.short	0x0380
        /*0046*/ 	.short	0x0008


	//----- nvinfo : EIATTR_SW_WAR
	.align		4
.L_39:
        /*0048*/ 	.byte	0x04, 0x36
        /*004a*/ 	.short	(.L_41 - .L_40)
.L_40:
        /*004c*/ 	.word	0x00000008
.L_41:


//--------------------- .nv.info._Z16KernelBlockShiftPiS_ --------------------------
	.section	.nv.info._Z16KernelBlockShiftPiS_,"",@"SHT_CUDA_INFO"
	.sectionflags	@""
	.align	4


	//----- nvinfo : EIATTR_CUDA_API_VERSION
	.align		4
        /*0000*/ 	.byte	0x04, 0x37
        /*0002*/ 	.short	(.L_43 - .L_42)
.L_42:
        /*0004*/ 	.word	0x00000082


	//----- nvinfo : EIATTR_KPARAM_INFO
	.align		4
.L_43:
        /*0008*/ 	.byte	0x04, 0x17
        /*000a*/ 	.short	(.L_45 - .L_44)
.L_44:
        /*000c*/ 	.word	0x00000000
        /*0010*/ 	.short	0x0001
        /*0012*/ 	.short	0x0008
        /*0014*/ 	.byte	0x00, 0xf5, 0x21, 0x00


	//----- nvinfo : EIATTR_KPARAM_INFO
	.align		4
.L_45:
        /*0018*/ 	.byte	0x04, 0x17
        /*001a*/ 	.short	(.L_47 - .L_46)
.L_46:
        /*001c*/ 	.word	0x00000000
        /*0020*/ 	.short	0x0000
        /*0022*/ 	.short	0x0000
        /*0024*/ 	.byte	0x00, 0xf5, 0x21, 0x00


	//----- nvinfo : EIATTR_SPARSE_MMA_MASK
	.align		4
.L_47:
        /*0028*/ 	.byte	0x03, 0x50
        /*002a*/ 	.short	0x0000


	//----- nvinfo : EIATTR_MAXREG_COUNT
	.align		4
        /*002c*/ 	.byte	0x03, 0x1b
        /*002e*/ 	.short	0x00ff


	//----- nvinfo : EIATTR_MERCURY_ISA_VERSION
	.align		4
        /*0030*/ 	.byte	0x03, 0x5f
        /*0032*/ 	.short	0x0101


	//----- nvinfo : EIATTR_VRC_CTA_INIT_COUNT
	.align		4
        /*0034*/ 	.byte	0x02, 0x4a
	.zero		1
	.zero		1


	//----- nvinfo : EIATTR_EXIT_INSTR_OFFSETS
	.align		4
        /*0038*/ 	.byte	0x04, 0x1c
        /*003a*/ 	.short	(.L_49 - .L_48)


	//   ....[0]....
.L_48:
        /*003c*/ 	.word	0x00000030


	//   ....[1]....
        /*0040*/ 	.word	0x00000110


	//----- nvinfo : EIATTR_CBANK_PARAM_SIZE
	.align		4
.L_49:
        /*0044*/ 	.byte	0x03, 0x19
        /*0046*/ 	.short	0x0010


	//----- nvinfo : EIATTR_PARAM_CBANK
	.align		4
        /*0048*/ 	.byte	0x04, 0x0a
        /*004a*/ 	.short	(.L_51 - .L_50)
	.align		4
.L_50:
        /*004c*/ 	.word	index@(.nv.constant0._Z16KernelBlockShiftPiS_)
        /*0050*/ 	.short	0x0380
        /*0052*/ 	.short	0x0010


	//----- nvinfo : EIATTR_SW_WAR
	.align		4
.L_51:
        /*0054*/ 	.byte	0x04, 0x36
        /*0056*/ 	.short	(.L_53 - .L_52)
.L_52:
        /*0058*/ 	.word	0x00000008
.L_53:


//--------------------- .nv.info._Z15KernelBlockScanPiS_ --------------------------
	.section	.nv.info._Z15KernelBlockScanPiS_,"",@"SHT_CUDA_INFO"
	.sectionflags	@""
	.align	4


	//----- nvinfo : EIATTR_CUDA_API_VERSION
	.align		4
        /*0000*/ 	.byte	0x04, 0x37
        /*0002*/ 	.short	(.L_55 - .L_54)
.L_54:
        /*0004*/ 	.word	0x00000082


	//----- nvinfo : EIATTR_KPARAM_INFO
	.align		4
.L_55:
        /*0008*/ 	.byte	0x04, 0x17
        /*000a*/ 	.short	(.L_57 - .L_56)
.L_56:
        /*000c*/ 	.word	0x00000000
        /*0010*/ 	.short	0x0001
        /*0012*/ 	.short	0x0008
        /*0014*/ 	.byte	0x00, 0xf5, 0x21, 0x00


	//----- nvinfo : EIATTR_KPARAM_INFO
	.align		4
.L_57:
        /*0018*/ 	.byte	0x04, 0x17
        /*001a*/ 	.short	(.L_59 - .L_58)
.L_58:
        /*001c*/ 	.word	0x00000000
        /*0020*/ 	.short	0x0000
        /*0022*/ 	.short	0x0000
        /*0024*/ 	.byte	0x00, 0xf5, 0x21, 0x00


	//----- nvinfo : EIATTR_SPARSE_MMA_MASK
	.align		4
.L_59:
        /*0028*/ 	.byte	0x03, 0x50
        /*002a*/ 	.short	0x0000


	//----- nvinfo : EIATTR_MAXREG_COUNT
	.align		4
        /*002c*/ 	.byte	0x03, 0x1b
        /*002e*/ 	.short	0x00ff


	//----- nvinfo : EIATTR_NUM_BARRIERS
	.align		4
        /*0030*/ 	.byte	0x02, 0x4c
        /*0032*/ 	.byte	0x01
	.zero		1


	//----- nvinfo : EIATTR_MERCURY_ISA_VERSION
	.align		4
        /*0034*/ 	.byte	0x03, 0x5f
        /*0036*/ 	.short	0x0101


	//----- nvinfo : EIATTR_VRC_CTA_INIT_COUNT
	.align		4
        /*0038*/ 	.byte	0x02, 0x4a
	.zero		1
	.zero		1


	//----- nvinfo : EIATTR_EXIT_INSTR_OFFSETS
	.align		4
        /*003c*/ 	.byte	0x04, 0x1c
        /*003e*/ 	.short	(.L_61 - .L_60)


	//   ....[0]....
.L_60:
        /*0040*/ 	.word	0x00000410


	//   ....[1]....
        /*0044*/ 	.word	0x00000440


	//----- nvinfo : EIATTR_CBANK_PARAM_SIZE
	.align		4
.L_61:
        /*0048*/ 	.byte	0x03, 0x19
        /*004a*/ 	.short	0x0010


	//----- nvinfo : EIATTR_PARAM_CBANK
	.align		4
        /*004c*/ 	.byte	0x04, 0x0a
        /*004e*/ 	.short	(.L_63 - .L_62)
	.align		4
.L_62:
        /*0050*/ 	.word	index@(.nv.constant0._Z15KernelBlockScanPiS_)
        /*0054*/ 	.short	0x0380
        /*0056*/ 	.short	0x0010


	//----- nvinfo : EIATTR_SW_WAR
	.align		4
.L_63:
        /*0058*/ 	.byte	0x04, 0x36
        /*005a*/ 	.short	(.L_65 - .L_64)
.L_64:
        /*005c*/ 	.word	0x00000008
.L_65:


//--------------------- .nv.info._Z9CountSortPiS_S_i --------------------------
	.section	.nv.info._Z9CountSortPiS_S_i,"",@"SHT_CUDA_INFO"
	.sectionflags	@""
	.align	4


	//----- nvinfo : EIATTR_CUDA_API_VERSION
	.align		4
        /*0000*/ 	.byte	0x04, 0x37
        /*0002*/ 	.short	(.L_67 - .L_66)
.L_66:
        /*0004*/ 	.word	0x00000082


	//----- nvinfo : EIATTR_KPARAM_INFO
	.align		4
.L_67:
        /*0008*/ 	.byte	0x04, 0x17
        /*000a*/ 	.short	(.L_69 - .L_68)
.L_68:
        /*000c*/ 	.word	0x00000000
        /*0010*/ 	.short	0x0003
        /*0012*/ 	.short	0x0018
        /*0014*/ 	.byte	0x00, 0xf0, 0x11, 0x00


	//----- nvinfo : EIATTR_KPARAM_INFO
	.align		4
.L_69:
        /*0018*/ 	.byte	0x04, 0x17
        /*001a*/ 	.short	(.L_71 - .L_70)
.L_70:
        /*001c*/ 	.word	0x00000000
        /*0020*/ 	.short	0x0002
        /*0022*/ 	.short	0x0010
        /*0024*/ 	.byte	0x00, 0xf5, 0x21, 0x00


	//----- nvinfo : EIATTR_KPARAM_INFO
	.align		4
.L_71:
        /*0028*/ 	.byte	0x04, 0x17
        /*002a*/ 	.short	(.L_73 - .L_72)
.L_72:
        /*002c*/ 	.word	0x00000000
        /*0030*/ 	.short	0x0001
        /*0032*/ 	.short	0x0008
        /*0034*/ 	.byte	0x00, 0xf5, 0x21, 0x00


	//----- nvinfo : EIATTR_KPARAM_INFO
	.align		4
.L_73:
        /*0038*/ 	.byte	0x04, 0x17
        /*003a*/ 	.short	(.L_75 - .L_74)
.L_74:
        /*003c*/ 	.word	0x00000000
        /*0040*/ 	.short	0x0000
        /*0042*/ 	.short	0x0000
        /*0044*/ 	.byte	0x00, 0xf5, 0x21, 0x00


	//----- nvinfo : EIATTR_SPARSE_MMA_MASK
	.align		4
.L_75:
        /*0048*/ 	.byte	0x03, 0x50
        /*004a*/ 	.short	0x0000


	//----- nvinfo : EIATTR_MAXREG_COUNT
	.align		4
        /*004c*/ 	.byte	0x03, 0x1b
        /*004e*/ 	.short	0x00ff


	//----- nvinfo : EIATTR_MERCURY_ISA_VERSION
	.align		4
        /*0050*/ 	.byte	0x03, 0x5f
        /*0052*/ 	.short	0x0101


	//----- nvinfo : EIATTR_VRC_CTA_INIT_COUNT
	.align		4
        /*0054*/ 	.byte	0x02, 0x4a
	.zero		1
	.zero		1


	//----- nvinfo : EIATTR_EXIT_INSTR_OFFSETS
	.align		4
        /*0058*/ 	.byte	0x04, 0x1c
        /*005a*/ 	.short	(.L_77 - .L_76)


	//   ....[0]....
.L_76:
        /*005c*/ 	.word	0x00000090


	//   ....[1]....
        /*0060*/ 	.word	0x000003d0


	//   ....[2]....
        /*0064*/ 	.word	0x000005a0


	//----- nvinfo : EIATTR_CRS_STACK_SIZE
	.align		4
.L_77:
        /*0068*/ 	.byte	0x04, 0x1e
        /*006a*/ 	.short	(.L_79 - .L_78)
.L_78:
        /*006c*/ 	.word	0x00000000


	//----- nvinfo : EIATTR_CBANK_PARAM_SIZE
	.align		4
.L_79:
        /*0070*/ 	.byte	0x03, 0x19
        /*0072*/ 	.short	0x001c


	//----- nvinfo : EIATTR_PARAM_CBANK
	.align		4
        /*0074*/ 	.byte	0x04, 0x0a
        /*0076*/ 	.short	(.L_81 - .L_80)
	.align		4
.L_80:
        /*0078*/ 	.word	index@(.nv.constant0._Z9CountSortPiS_S_i)
        /*007c*/ 	.short	0x0380
        /*007e*/ 	.short	0x001c


	//----- nvinfo : EIATTR_SW_WAR
	.align		4
.L_81:
        /*0080*/ 	.byte	0x04, 0x36
        /*0082*/ 	.short	(.L_83 - .L_82)
.L_82:
        /*0084*/ 	.word	0x00000008
.L_83:


//--------------------- .nv.info._Z9HistohramPiS_i --------------------------
	.section	.nv.info._Z9HistohramPiS_i,"",@"SHT_CUDA_INFO"
	.sectionflags	@""
	.align	4


	//----- nvinfo : EIATTR_CUDA_API_VERSION
	.align		4
        /*0000*/ 	.byte	0x04, 0x37
        /*0002*/ 	.short	(.L_85 - .L_84)
.L_84:
        /*0004*/ 	.word	0x00000082


	//----- nvinfo : EIATTR_KPARAM_INFO
	.align		4
.L_85:
        /*0008*/ 	.byte	0x04, 0x17
        /*000a*/ 	.short	(.L_87 - .L_86)
.L_86:
        /*000c*/ 	.word	0x00000000
        /*0010*/ 	.short	0x0002
        /*0012*/ 	.short	0x0010
        /*0014*/ 	.byte	0x00, 0xf0, 0x11, 0x00


	//----- nvinfo : EIATTR_KPARAM_INFO
	.align		4
.L_87:
        /*0018*/ 	.byte	0x04, 0x17
        /*001a*/ 	.short	(.L_89 - .L_88)
.L_88:
        /*001c*/ 	.word	0x00000000
        /*0020*/ 	.short	0x0001
        /*0022*/ 	.short	0x0008
        /*0024*/ 	.byte	0x00, 0xf5, 0x21, 0x00


	//----- nvinfo : EIATTR_KPARAM_INFO
	.align		4
.L_89:
        /*0028*/ 	.byte	0x04, 0x17
        /*002a*/ 	.short	(.L_91 - .L_90)
.L_90:
        /*002c*/ 	.word	0x00000000
        /*0030*/ 	.short	0x0000
        /*0032*/ 	.short	0x0000
        /*0034*/ 	.byte	0x00, 0xf5, 0x21, 0x00


	//----- nvinfo : EIATTR_SPARSE_MMA_MASK
	.align		4
.L_91:
        /*0038*/ 	.byte	0x03, 0x50
        /*003a*/ 	.short	0x0000


	//----- nvinfo : EIATTR_MAXREG_COUNT
	.align		4
        /*003c*/ 	.byte	0x03, 0x1b
        /*003e*/ 	.short	0x00ff


	//----- nvinfo : EIATTR_MERCURY_ISA_VERSION
	.align		4
        /*0040*/ 	.byte	0x03, 0x5f
        /*0042*/ 	.short	0x0101


	//----- nvinfo : EIATTR_VRC_CTA_INIT_COUNT
	.align		4
        /*0044*/ 	.byte	0x02, 0x4a
	.zero		1
	.zero		1


	//----- nvinfo : EIATTR_EXIT_INSTR_OFFSETS
	.align		4
        /*0048*/ 	.byte	0x04, 0x1c
        /*004a*/ 	.short	(.L_93 - .L_92)


	//   ....[0]....
.L_92:
        /*004c*/ 	.word	0x00000090


	//   ....[1]....
        /*0050*/ 	.word	0x00000390


	//   ....[2]....
        /*0054*/ 	.word	0x000004e0


	//----- nvinfo : EIATTR_CRS_STACK_SIZE
	.align		4
.L_93:
        /*0058*/ 	.byte	0x04, 0x1e
        /*005a*/ 	.short	(.L_95 - .L_94)
.L_94:
        /*005c*/ 	.word	0x00000000


	//----- nvinfo : EIATTR_CBANK_PARAM_SIZE
	.align		4
.L_95:
        /*0060*/ 	.byte	0x03, 0x19
        /*0062*/ 	.short	0x0014


	//----- nvinfo : EIATTR_PARAM_CBANK
	.align		4
        /*0064*/ 	.byte	0x04, 0x0a
        /*0066*/ 	.short	(.L_97 - .L_96)
	.align		4
.L_96:
        /*0068*/ 	.word	index@(.nv.constant0._Z9HistohramPiS_i)
        /*006c*/ 	.short	0x0380
        /*006e*/ 	.short	0x0014


	//----- nvinfo : EIATTR_SW_WAR
	.align		4
.L_97:
        /*0070*/ 	.byte	0x04, 0x36
        /*0072*/ 	.short	(.L_99 - .L_98)
.L_98:
        /*0074*/ 	.word	0x00000008
.L_99:


//--------------------- .nv.callgraph             --------------------------
	.section	.nv.callgraph,"",@"SHT_CUDA_CALLGRAPH"
	.align	4
	.sectionentsize	8
	.align		4
        /*0000*/ 	.word	0x00000000
	.align		4
        /*0004*/ 	.word	0xffffffff
	.align		4
        /*0008*/ 	.word	0x00000000
	.align		4
        /*000c*/ 	.word	0xfffffffe
	.align		4
        /*0010*/ 	.word	0x00000000
	.align		4
        /*0014*/ 	.word	0xfffffffd
	.align		4
        /*0018*/ 	.word	0x00000000
	.align		4
        /*001c*/ 	.word	0xfffffffc


//--------------------- .text._Z7TestAddPi        --------------------------
	.section	.text._Z7TestAddPi,"ax",@progbits
	.align	128
        .global         _Z7TestAddPi
        .type           _Z7TestAddPi,@function
        .size           _Z7TestAddPi,(.L_x_17 - _Z7TestAddPi)
        .other          _Z7TestAddPi,@"STO_CUDA_ENTRY STV_DEFAULT"
_Z7TestAddPi:
.text._Z7TestAddPi:
[----:B------:R-:W-:Y:S01]  /*0000*/  LDC R1, c[0x0][0x37c] ;  /* 0x0000df00ff017b82 */ /* 0x000fe20000000800 */
[----:B------:R-:W0:Y:S07]  /*0010*/  S2R R0, SR_LANEID ;  /* 0x0000000000007919 */ /* 0x000e2e0000000000 */
[----:B------:R-:W1:Y:S01]  /*0020*/  LDC.64 R2, c[0x0][0x380] ;  /* 0x0000e000ff027b82 */ /* 0x000e620000000a00 */
[----:B------:R-:W-:Y:S01]  /*0030*/  VOTEU.ANY UR6, UPT, PT ;  /* 0x0000000000067886 */ /* 0x000fe200038e0100 */
[----:B------:R-:W1:Y:S01]  /*0040*/  LDCU.64 UR4, c[0x0][0x358] ;  /* 0x00006b00ff0477ac */ /* 0x000e620008000a00 */
[----:B------:R-:W1:Y:S01]  /*0050*/  POPC R5, UR6 ;  /* 0x0000000600057d09 */ /* 0x000e620008000000 */
[----:B------:R-:W-:-:S06]  /*0060*/  UFLO.U32 UR7, UR6 ;  /* 0x00000006000772bd */ /* 0x000fcc00080e0000 */
[----:B0-----:R-:W-:-:S13]  /*0070*/  ISETP.EQ.U32.AND P0, PT, R0, UR7, PT ;  /* 0x0000000700007c0c */ /* 0x001fda000bf02070 */
[----:B-1----:R-:W-:Y:S01]  /*0080*/  @P0 REDG.E.ADD.STRONG.GPU desc[UR4][R2.64], R5 ;  /* 0x000000050200098e */ /* 0x002fe2000c12e104 */
[----:B------:R-:W-:Y:S05]  /*0090*/  EXIT ;  /* 0x000000000000794d */ /* 0x000fea0003800000 */
.L_x_0:
[----:B------:R-:W-:-:S00]  /*00a0*/  BRA `(.L_x_0) ;  /* 0xfffffffc00fc7947 */ /* 0x000fc0000383ffff */
[----:B------:R-:W-:-:S00]  /*00b0*/  NOP ;  /* 0x0000000000007918 */ /* 0x000fc00000000000 */
        /* <DEDUP_REMOVED lines=12> */
.L_x_17:


//--------------------- .text._Z16KernelBlockShiftPiS_ --------------------------
	.section	.text._Z16KernelBlockShiftPiS_,"ax",@progbits
	.align	128
        .global         _Z16KernelBlockShiftPiS_
        .type           _Z16KernelBlockShiftPiS_,@function
        .size           _Z16KernelBlockShiftPiS_,(.L_x_18 - _Z16KernelBlockShiftPiS_)
        .other          _Z16KernelBlockShiftPiS_,@"STO_CUDA_ENTRY STV_DEFAULT"
_Z16KernelBlockShiftPiS_:
.text._Z16KernelBlockShiftPiS_:
[----:B------:R-:W-:Y:S01]  /*0000*/  LDC R1, c[0x0][0x37c] ;  /* 0x0000df00ff017b82 */ /* 0x000fe20000000800 */
[----:B------:R-:W0:Y:S02]  /*0010*/  S2R R9, SR_CTAID.X ;  /* 0x0000000000097919 */ /* 0x000e240000002500 */
[----:B0-----:R-:W-:-:S13]  /*0020*/  ISETP.NE.AND P0, PT, R9, RZ, PT ;  /* 0x000000ff0900720c */ /* 0x001fda0003f05270 */
[----:B------:R-:W-:Y:S05]  /*0030*/  @!P0 EXIT ;  /* 0x000000000000894d */ /* 0x000fea0003800000 */
[----:B------:R-:W0:Y:S01]  /*0040*/  S2R R0, SR_TID.X ;  /* 0x0000000000007919 */ /* 0x000e220000002100 */
[----:B------:R-:W1:Y:S01]  /*0050*/  LDC.64 R2, c[0x0][0x388] ;  /* 0x0000e200ff027b82 */ /* 0x000e620000000a00 */
[----:B------:R-:W0:Y:S01]  /*0060*/  LDCU UR6, c[0x0][0x360] ;  /* 0x00006c00ff0677ac */ /* 0x000e220008000800 */
[----:B------:R-:W-:Y:S01]  /*0070*/  IADD3 R7, PT, PT, R9, -0x1, RZ ;  /* 0xffffffff09077810 */ /* 0x000fe20007ffe0ff */
[----:B------:R-:W2:Y:S05]  /*0080*/  LDCU.64 UR4, c[0x0][0x358] ;  /* 0x00006b00ff0477ac */ /* 0x000eaa0008000a00 */
[----:B------:R-:W3:Y:S01]  /*0090*/  LDC.64 R4, c[0x0][0x380] ;  /* 0x0000e000ff047b82 */ /* 0x000ee20000000a00 */
[----:B-1----:R-:W-:-:S06]  /*00a0*/  IMAD.WIDE.U32 R2, R7, 0x4, R2 ;  /* 0x0000000407027825 */ /* 0x002fcc00078e0002 */
[----:B--2---:R-:W2:Y:S01]  /*00b0*/  LDG.E R2, desc[UR4][R2.64] ;  /* 0x0000000402027981 */ /* 0x004ea2000c1e1900 */
[----:B0-----:R-:W-:-:S04]  /*00c0*/  IMAD R9, R9, UR6, R0 ;  /* 0x0000000609097c24 */ /* 0x001fc8000f8e0200 */
[----:B---3--:R-:W-:-:S05]  /*00d0*/  IMAD.WIDE R4, R9, 0x4, R4 ;  /* 0x0000000409047825 */ /* 0x008fca00078e0204 */
[----:B------:R-:W2:Y:S02]  /*00e0*/  LDG.E R7, desc[UR4][R4.64] ;  /* 0x0000000404077981 */ /* 0x000ea4000c1e1900 */
[----:B--2---:R-:W-:-:S05]  /*00f0*/  IADD3 R7, PT, PT, R2, R7, RZ ;  /* 0x0000000702077210 */ /* 0x004fca0007ffe0ff */
[----:B------:R-:W-:Y:S01]  /*0100*/  STG.E desc[UR4][R4.64], R7 ;  /* 0x0000000704007986 */ /* 0x000fe2000c101904 */
[----:B------:R-:W-:Y:S05]  /*0110*/  EXIT ;  /* 0x000000000000794d */ /* 0x000fea0003800000 */
.L_x_1:
        /* <DEDUP_REMOVED lines=14> */
.L_x_18:


//--------------------- .text._Z15KernelBlockScanPiS_ --------------------------
	.section	.text._Z15KernelBlockScanPiS_,"ax",@progbits
	.align	128
        .global         _Z15KernelBlockScanPiS_
        .type           _Z15KernelBlockScanPiS_,@function
        .size           _Z15KernelBlockScanPiS_,(.L_x_19 - _Z15KernelBlockScanPiS_)
        .other          _Z15KernelBlockScanPiS_,@"STO_CUDA_ENTRY STV_DEFAULT"
_Z15KernelBlockScanPiS_:
.text._Z15KernelBlockScanPiS_:
[----:B------:R-:W-:Y:S01]  /*0000*/  LDC R1, c[0x0][0x37c] ;  /* 0x0000df00ff017b82 */ /* 0x000fe20000000800 */
[----:B------:R-:W0:Y:S07]  /*0010*/  S2R R0, SR_CTAID.X ;  /* 0x0000000000007919 */ /* 0x000e2e0000002500 */
[----:B------:R-:W1:Y:S01]  /*0020*/  LDC.64 R2, c[0x0][0x380] ;  /* 0x0000e000ff027b82 */ /* 0x000e620000000a00 */
[----:B------:R-:W0:Y:S01]  /*0030*/  LDCU UR8, c[0x0][0x360] ;  /* 0x00006c00ff0877ac */ /* 0x000e220008000800 */
[----:B------:R-:W0:Y:S01]  /*0040*/  S2R R5, SR_TID.X ;  /* 0x0000000000057919 */ /* 0x000e220000002100 */
[----:B------:R-:W2:Y:S01]  /*0050*/  LDCU.64 UR6, c[0x0][0x358] ;  /* 0x00006b00ff0677ac */ /* 0x000ea20008000a00 */
[----:B0-----:R-:W-:-:S04]  /*0060*/  IMAD R7, R0, UR8, R5 ;  /* 0x0000000800077c24 */ /* 0x001fc8000f8e0205 */
[----:B-1----:R-:W-:-:S05]  /*0070*/  IMAD.WIDE R2, R7, 0x4, R2 ;  /* 0x0000000407027825 */ /* 0x002fca00078e0202 */
[----:B--2---:R-:W2:Y:S01]  /*0080*/  LDG.E R7, desc[UR6][R2.64] ;  /* 0x0000000602077981 */ /* 0x004ea2000c1e1900 */
[----:B------:R-:W0:Y:S01]  /*0090*/  S2UR UR5, SR_CgaCtaId ;  /* 0x00000000000579c3 */ /* 0x000e220000008800 */
[----:B------:R-:W-:Y:S01]  /*00a0*/  UMOV UR4, 0x400 ;  /* 0x0000040000047882 */ /* 0x000fe20000000000 */
[----:B------:R-:W-:Y:S01]  /*00b0*/  UISETP.GE.U32.AND UP0, UPT, UR8, 0x2, UPT ;  /* 0x000000020800788c */ /* 0x000fe2000bf06070 */
[----:B------:R-:W-:Y:S01]  /*00c0*/  IMAD.MOV.U32 R6, RZ, RZ, 0x1 ;  /* 0x00000001ff067424 */ /* 0x000fe200078e00ff */
[----:B0-----:R-:W-:-:S06]  /*00d0*/  ULEA UR4, UR5, UR4, 0x18 ;  /* 0x0000000405047291 */ /* 0x001fcc000f8ec0ff */
[----:B------:R-:W-:-:S05]  /*00e0*/  LEA R4, R5, UR4, 0x2 ;  /* 0x0000000405047c11 */ /* 0x000fca000f8e10ff */
[----:B--2---:R0:W-:Y:S01]  /*00f0*/  STS [R4], R7 ;  /* 0x0000000704007388 */ /* 0x0041e20000000800 */
[----:B------:R-:W-:Y:S06]  /*0100*/  BAR.SYNC.DEFER_BLOCKING 0x0 ;  /* 0x0000000000007b1d */ /* 0x000fec0000010000 */
[----:B------:R-:W-:Y:S05]  /*0110*/  BRA.U !UP0, `(.L_x_2) ;  /* 0x0000000108447547 */ /* 0x000fea000b800000 */
[----:B0-----:R-:W-:Y:S02]  /*0120*/  IMAD.SHL.U32 R7, R5, 0x2, RZ ;  /* 0x0000000205077824 */ /* 0x001fe400078e00ff */
[----:B------:R-:W-:-:S07]  /*0130*/  IMAD.MOV.U32 R8, RZ, RZ, 0x1 ;  /* 0x00000001ff087424 */ /* 0x000fce00078e00ff */
.L_x_3:
[----:B------:R-:W-:-:S05]  /*0140*/  SHF.L.U32 R6, R8, 0x1, RZ ;  /* 0x0000000108067819 */ /* 0x000fca00000006ff */
[----:B------:R-:W-:-:S04]  /*0150*/  IMAD R9, R7, R8, R6 ;  /* 0x0000000807097224 */ /* 0x000fc800078e0206 */
[----:B------:R-:W-:-:S05]  /*0160*/  VIADD R10, R9, 0xffffffff ;  /* 0xffffffff090a7836 */ /* 0x000fca0000000000 */
[----:B------:R-:W-:-:S13]  /*0170*/  ISETP.GE.U32.AND P0, PT, R10, UR8, PT ;  /* 0x000000080a007c0c */ /* 0x000fda000bf06070 */
[----:B------:R-:W-:-:S05]  /*0180*/  @!P0 IMAD.IADD R9, R9, 0x1, -R8 ;  /* 0x0000000109098824 */ /* 0x000fca00078e0a08 */
[----:B------:R-:W-:-:S04]  /*0190*/  @!P0 LEA R9, R9, UR4, 0x2 ;  /* 0x0000000409098c11 */ /* 0x000fc8000f8e10ff */
[----:B------:R-:W-:Y:S02]  /*01a0*/  @!P0 LEA R10, R8, R9, 0x2 ;  /* 0x00000009080a8211 */ /* 0x000fe400078e10ff */
[----:B------:R-:W-:Y:S04]  /*01b0*/  @!P0 LDS R9, [R9+-0x4] ;  /* 0xfffffc0009098984 */ /* 0x000fe80000000800 */
[----:B------:R-:W0:Y:S02]  /*01c0*/  @!P0 LDS R8, [R10+-0x4] ;  /* 0xfffffc000a088984 */ /* 0x000e240000000800 */
[----:B0-----:R-:W-:Y:S02]  /*01d0*/  @!P0 IMAD.IADD R11, R9, 0x1, R8 ;  /* 0x00000001090b8824 */ /* 0x001fe400078e0208 */
[----:B------:R-:W-:-:S03]  /*01e0*/  IMAD.MOV.U32 R8, RZ, RZ, R6 ;  /* 0x000000ffff087224 */ /* 0x000fc600078e0006 */
[----:B------:R1:W-:Y:S01]  /*01f0*/  @!P0 STS [R10+-0x4], R11 ;  /* 0xfffffc0b0a008388 */ /* 0x0003e20000000800 */
[----:B------:R-:W-:Y:S01]  /*0200*/  BAR.SYNC.DEFER_BLOCKING 0x0 ;  /* 0x0000000000007b1d */ /* 0x000fe20000010000 */
[----:B------:R-:W-:-:S13]  /*0210*/  ISETP.GE.U32.AND P0, PT, R6, UR8, PT ;  /* 0x0000000806007c0c */ /* 0x000fda000bf06070 */
[----:B-1----:R-:W-:Y:S05]  /*0220*/  @!P0 BRA `(.L_x_3) ;  /* 0xfffffffc00c48947 */ /* 0x002fea000383ffff */
.L_x_2:
[----:B------:R-:W-:Y:S01]  /*0230*/  UIADD3 UR5, UPT, UPT, UR8, -0x1, URZ ;  /* 0xffffffff08057890 */ /* 0x000fe2000fffe0ff */
[----:B------:R-:W-:Y:S01]  /*0240*/  ISETP.GE.U32.AND P1, PT, R6, 0x2, PT ;  /* 0x000000020600780c */ /* 0x000fe20003f26070 */
[----:B------:R-:W-:-:S04]  /*0250*/  HFMA2 R9, -RZ, RZ, 0, 0 ;  /* 0x00000000ff097431 */ /* 0x000fc800000001ff */
[----:B------:R-:W-:-:S13]  /*0260*/  ISETP.NE.AND P0, PT, R5, UR5, PT ;  /* 0x0000000505007c0c */ /* 0x000fda000bf05270 */
[----:B------:R1:W2:Y:S04]  /*0270*/  @!P0 LDS R9, [R4] ;  /* 0x0000000004098984 */ /* 0x0002a80000000800 */
[----:B------:R1:W-:Y:S01]  /*0280*/  @!P0 STS [R4], RZ ;  /* 0x000000ff04008388 */ /* 0x0003e20000000800 */
[----:B------:R-:W-:Y:S06]  /*0290*/  BAR.SYNC.DEFER_BLOCKING 0x0 ;  /* 0x0000000000007b1d */ /* 0x000fec0000010000 */
[----:B------:R-:W-:Y:S05]  /*02a0*/  @!P1 BRA `(.L_x_4) ;  /* 0x0000000000449947 */ /* 0x000fea0003800000 */
.L_x_5:
[----:B------:R-:W-:Y:S02]  /*02b0*/  LOP3.LUT R8, R6, 0x7ffffffe, RZ, 0xc0, !PT ;  /* 0x7ffffffe06087812 */ /* 0x000fe400078ec0ff */
[----:B------:R-:W-:-:S03]  /*02c0*/  SHF.R.U32.HI R12, RZ, 0x1, R6 ;  /* 0x00000001ff0c7819 */ /* 0x000fc60000011606 */
[----:B0-----:R-:W-:-:S05]  /*02d0*/  IMAD R7, R8, R5, RZ ;  /* 0x0000000508077224 */ /* 0x001fca00078e02ff */
[----:B------:R-:W-:-:S04]  /*02e0*/  IADD3 R8, PT, PT, R8, -0x1, R7 ;  /* 0xffffffff08087810 */ /* 0x000fc80007ffe007 */
[----:B------:R-:W-:-:S13]  /*02f0*/  ISETP.GE.U32.AND P0, PT, R8, UR8, PT ;  /* 0x0000000808007c0c */ /* 0x000fda000bf06070 */
[----:B------:R-:W-:-:S05]  /*0300*/  @!P0 IMAD.IADD R7, R12, 0x1, R7 ;  /* 0x000000010c078824 */ /* 0x000fca00078e0207 */
[----:B------:R-:W-:-:S05]  /*0310*/  @!P0 LEA R7, R7, UR4, 0x2 ;  /* 0x0000000407078c11 */ /* 0x000fca000f8e10ff */
[----:B------:R-:W-:Y:S01]  /*0320*/  @!P0 IMAD R10, R12, 0x4, R7 ;  /* 0x000000040c0a8824 */ /* 0x000fe200078e0207 */
[----:B------:R-:W-:Y:S04]  /*0330*/  @!P0 LDS R8, [R7+-0x4] ;  /* 0xfffffc0007088984 */ /* 0x000fe80000000800 */
[----:B------:R-:W0:Y:S02]  /*0340*/  @!P0 LDS R11, [R10+-0x4] ;  /* 0xfffffc000a0b8984 */ /* 0x000e240000000800 */
[----:B0-----:R-:W-:Y:S02]  /*0350*/  @!P0 IADD3 R13, PT, PT, R8, R11, RZ ;  /* 0x0000000b080d8210 */ /* 0x001fe40007ffe0ff */
[----:B------:R3:W-:Y:S04]  /*0360*/  @!P0 STS [R7+-0x4], R11 ;  /* 0xfffffc0b07008388 */ /* 0x0007e80000000800 */
[----:B------:R3:W-:Y:S01]  /*0370*/  @!P0 STS [R10+-0x4], R13 ;  /* 0xfffffc0d0a008388 */ /* 0x0007e20000000800 */
[----:B------:R-:W-:Y:S01]  /*0380*/  BAR.SYNC.DEFER_BLOCKING 0x0 ;  /* 0x0000000000007b1d */ /* 0x000fe20000010000 */
[----:B------:R-:W-:Y:S01]  /*0390*/  ISETP.GT.U32.AND P0, PT, R6, 0x3, PT ;  /* 0x000000030600780c */ /* 0x000fe20003f04070 */
[----:B------:R-:W-:-:S12]  /*03a0*/  IMAD.MOV.U32 R6, RZ, RZ, R12 ;  /* 0x000000ffff067224 */ /* 0x000fd800078e000c */
[----:B---3--:R-:W-:Y:S05]  /*03b0*/  @P0 BRA `(.L_x_5) ;  /* 0xfffffffc00bc0947 */ /* 0x008fea000383ffff */
.L_x_4:
[----:B------:R-:W-:-:S13]  /*03c0*/  ISETP.NE.AND P0, PT, R5, UR5, PT ;  /* 0x0000000505007c0c */ /* 0x000fda000bf05270 */
[----:B0-----:R-:W0:Y:S01]  /*03d0*/  @!P0 LDC.64 R6, c[0x0][0x388] ;  /* 0x0000e200ff068b82 */ /* 0x001e220000000a00 */
[----:B--2---:R2:W-:Y:S01]  /*03e0*/  @!P0 STG.E desc[UR6][R2.64], R9 ;  /* 0x0000000902008986 */ /* 0x0045e2000c101906 */
[----:B0-----:R-:W-:-:S05]  /*03f0*/  @!P0 IMAD.WIDE.U32 R6, R0, 0x4, R6 ;  /* 0x0000000400068825 */ /* 0x001fca00078e0006 */
[----:B------:R2:W-:Y:S01]  /*0400*/  @!P0 STG.E desc[UR6][R6.64], R9 ;  /* 0x0000000906008986 */ /* 0x0005e2000c101906 */
[----:B------:R-:W-:Y:S05]  /*0410*/  @!P0 EXIT ;  /* 0x000000000000894d */ /* 0x000fea0003800000 */
[----:B------:R-:W0:Y:S04]  /*0420*/  LDS R5, [R4+0x4] ;  /* 0x0000040004057984 */ /* 0x000e280000000800 */
[----:B0-----:R-:W-:Y:S01]  /*0430*/  STG.E desc[UR6][R2.64], R5 ;  /* 0x0000000502007986 */ /* 0x001fe2000c101906 */
[----:B------:R-:W-:Y:S05]  /*0440*/  EXIT ;  /* 0x000000000000794d */ /* 0x000fea0003800000 */
.L_x_6:
        /* <DEDUP_REMOVED lines=11> */
.L_x_19:


//--------------------- .text._Z9CountSortPiS_S_i --------------------------
	.section	.text._Z9CountSortPiS_S_i,"ax",@progbits
	.align	128
        .global         _Z9CountSortPiS_S_i
        .type           _Z9CountSortPiS_S_i,@function
        .size           _Z9CountSortPiS_S_i,(.L_x_20 - _Z9CountSortPiS_S_i)
        .other          _Z9CountSortPiS_S_i,@"STO_CUDA_ENTRY STV_DEFAULT"
_Z9CountSortPiS_S_i:
.text._Z9CountSortPiS_S_i:
[----:B------:R-:W-:Y:S01]  /*0000*/  LDC R1, c[0x0][0x37c] ;  /* 0x0000df00ff017b82 */ /* 0x000fe20000000800 */
[----:B------:R-:W0:Y:S01]  /*0010*/  S2R R9, SR_CTAID.X ;  /* 0x0000000000097919 */ /* 0x000e220000002500 */
[----:B------:R-:W0:Y:S06]  /*0020*/  LDCU UR4, c[0x0][0x360] ;  /* 0x00006c00ff0477ac */ /* 0x000e2c0008000800 */
[----:B------:R-:W1:Y:S01]  /*0030*/  LDC R2, c[0x0][0x370] ;  /* 0x0000dc00ff027b82 */ /* 0x000e620000000800 */
[----:B------:R-:W0:Y:S01]  /*0040*/  S2R R0, SR_TID.X ;  /* 0x0000000000007919 */ /* 0x000e220000002100 */
[----:B------:R-:W2:Y:S01]  /*0050*/  LDCU UR6, c[0x0][0x398] ;  /* 0x00007300ff0677ac */ /* 0x000ea20008000800 */
[----:B0-----:R-:W-:-:S02]  /*0060*/  IMAD R9, R9, UR4, R0 ;  /* 0x0000000409097c24 */ /* 0x001fc4000f8e0200 */
[----:B-1----:R-:W-:-:S03]  /*0070*/  IMAD R0, R2, UR4, RZ ;  /* 0x0000000402007c24 */ /* 0x002fc6000f8e02ff */
[----:B--2---:R-:W-:-:S13]  /*0080*/  ISETP.GE.AND P0, PT, R9, UR6, PT ;  /* 0x0000000609007c0c */ /* 0x004fda000bf06270 */
[----:B------:R-:W-:Y:S05]  /*0090*/  @P0 EXIT ;  /* 0x000000000000094d */ /* 0x000fea0003800000 */
[----:B------:R-:W0:Y:S01]  /*00a0*/  I2F.U32.RP R6, R0 ;  /* 0x0000000000067306 */ /* 0x000e220000209000 */
[C---:B------:R-:W-:Y:S01]  /*00b0*/  IMAD.IADD R4, R0.reuse, 0x1, R9 ;  /* 0x0000000100047824 */ /* 0x040fe200078e0209 */
[----:B------:R-:W-:Y:S01]  /*00c0*/  IADD3 R7, PT, PT, RZ, -R0, RZ ;  /* 0x80000000ff077210 */ /* 0x000fe20007ffe0ff */
[----:B------:R-:W1:Y:S01]  /*00d0*/  LDCU.64 UR4, c[0x0][0x358] ;  /* 0x00006b00ff0477ac */ /* 0x000e620008000a00 */
[----:B------:R-:W-:Y:S01]  /*00e0*/  ISETP.NE.U32.AND P2, PT, R0, RZ, PT ;  /* 0x000000ff0000720c */ /* 0x000fe20003f45070 */
[----:B------:R-:W-:Y:S01]  /*00f0*/  BSSY.RECONVERGENT B0, `(.L_x_7) ;  /* 0x000002d000007945 */ /* 0x000fe20003800200 */
[C---:B------:R-:W-:Y:S02]  /*0100*/  ISETP.GE.AND P0, PT, R4.reuse, UR6, PT ;  /* 0x0000000604007c0c */ /* 0x040fe4000bf06270 */
[----:B------:R-:W-:Y:S02]  /*0110*/  VIMNMX R5, PT, PT, R4, UR6, !PT ;  /* 0x0000000604057c48 */ /* 0x000fe4000ffe0100 */
[----:B------:R-:W-:-:S04]  /*0120*/  SEL R8, RZ, 0x1, P0 ;  /* 0x00000001ff087807 */ /* 0x000fc80000000000 */
[----:B------:R-:W-:Y:S01]  /*0130*/  IADD3 R5, PT, PT, R5, -R4, -R8 ;  /* 0x8000000405057210 */ /* 0x000fe20007ffe808 */
[----:B0-----:R-:W0:Y:S02]  /*0140*/  MUFU.RCP R6, R6 ;  /* 0x0000000600067308 */ /* 0x001e240000001000 */
[----:B0-----:R-:W-:-:S06]  /*0150*/  IADD3 R2, PT, PT, R6, 0xffffffe, RZ ;  /* 0x0ffffffe06027810 */ /* 0x001fcc0007ffe0ff */
[----:B------:R0:W2:Y:S02]  /*0160*/  F2I.FTZ.U32.TRUNC.NTZ R3, R2 ;  /* 0x0000000200037305 */ /* 0x0000a4000021f000 */
[----:B0-----:R-:W-:Y:S02]  /*0170*/  HFMA2 R2, -RZ, RZ, 0, 0 ;  /* 0x00000000ff027431 */ /* 0x001fe400000001ff */
[----:B--2---:R-:W-:-:S04]  /*0180*/  IMAD R7, R7, R3, RZ ;  /* 0x0000000307077224 */ /* 0x004fc800078e02ff */
[----:B------:R-:W-:-:S06]  /*0190*/  IMAD.HI.U32 R6, R3, R7, R2 ;  /* 0x0000000703067227 */ /* 0x000fcc00078e0002 */
[----:B------:R-:W-:Y:S02]  /*01a0*/  IMAD.HI.U32 R11, R6, R5, RZ ;  /* 0x00000005060b7227 */ /* 0x000fe400078e00ff */
[----:B------:R-:W0:Y:S02]  /*01b0*/  LDC.64 R6, c[0x0][0x380] ;  /* 0x0000e000ff067b82 */ /* 0x000e240000000a00 */
[----:B------:R-:W-:-:S04]  /*01c0*/  IMAD.MOV R2, RZ, RZ, -R11 ;  /* 0x000000ffff027224 */ /* 0x000fc800078e0a0b */
[----:B------:R-:W-:Y:S02]  /*01d0*/  IMAD R5, R0, R2, R5 ;  /* 0x0000000200057224 */ /* 0x000fe400078e0205 */
[----:B------:R-:W2:Y:S03]  /*01e0*/  LDC.64 R2, c[0x0][0x388] ;  /* 0x0000e200ff027b82 */ /* 0x000ea60000000a00 */
[----:B------:R-:W-:-:S13]  /*01f0*/  ISETP.GE.U32.AND P0, PT, R5, R0, PT ;  /* 0x000000000500720c */ /* 0x000fda0003f06070 */
[----:B------:R-:W-:Y:S02]  /*0200*/  @P0 IADD3 R5, PT, PT, -R0, R5, RZ ;  /* 0x0000000500050210 */ /* 0x000fe40007ffe1ff */
[----:B------:R-:W-:Y:S02]  /*0210*/  @P0 IADD3 R11, PT, PT, R11, 0x1, RZ ;  /* 0x000000010b0b0810 */ /* 0x000fe40007ffe0ff */
[-C--:B------:R-:W-:Y:S02]  /*0220*/  ISETP.GE.U32.AND P1, PT, R5, R0.reuse, PT ;  /* 0x000000000500720c */ /* 0x080fe40003f26070 */
[----:B------:R-:W3:Y:S11]  /*0230*/  LDC.64 R4, c[0x0][0x390] ;  /* 0x0000e400ff047b82 */ /* 0x000ef60000000a00 */
[----:B------:R-:W-:Y:S01]  /*0240*/  @P1 VIADD R11, R11, 0x1 ;  /* 0x000000010b0b1836 */ /* 0x000fe20000000000 */
[----:B------:R-:W-:-:S04]  /*0250*/  @!P2 LOP3.LUT R11, RZ, R0, RZ, 0x33, !PT ;  /* 0x00000000ff0ba212 */ /* 0x000fc800078e33ff */
[----:B------:R-:W-:-:S04]  /*0260*/  IADD3 R8, PT, PT, R8, R11, RZ ;  /* 0x0000000b08087210 */ /* 0x000fc80007ffe0ff */
[C---:B------:R-:W-:Y:S02]  /*0270*/  LOP3.LUT R10, R8.reuse, 0x3, RZ, 0xc0, !PT ;  /* 0x00000003080a7812 */ /* 0x040fe400078ec0ff */
[----:B------:R-:W-:Y:S02]  /*0280*/  ISETP.GE.U32.AND P1, PT, R8, 0x3, PT ;  /* 0x000000030800780c */ /* 0x000fe40003f26070 */
[----:B------:R-:W-:-:S13]  /*0290*/  ISETP.NE.AND P0, PT, R10, 0x3, PT ;  /* 0x000000030a00780c */ /* 0x000fda0003f05270 */
[----:B012---:R-:W-:Y:S05]  /*02a0*/  @!P0 BRA `(.L_x_8) ;  /* 0x0000000000448947 */ /* 0x007fea0003800000 */
[----:B------:R-:W0:Y:S01]  /*02b0*/  LDC.64 R10, c[0x0][0x390] ;  /* 0x0000e400ff0a7b82 */ /* 0x000e220000000a00 */
[----:B------:R-:W-:-:S04]  /*02c0*/  IADD3 R8, PT, PT, R8, 0x1, RZ ;  /* 0x0000000108087810 */ /* 0x000fc80007ffe0ff */
[----:B------:R-:W-:-:S03]  /*02d0*/  LOP3.LUT R8, R8, 0x3, RZ, 0xc0, !PT ;  /* 0x0000000308087812 */ /* 0x000fc600078ec0ff */
[----:B------:R-:W1:Y:S02]  /*02e0*/  LDC.64 R12, c[0x0][0x380] ;  /* 0x0000e000ff0c7b82 */ /* 0x000e640000000a00 */
[----:B------:R-:W-:-:S06]  /*02f0*/  IMAD.MOV R8, RZ, RZ, -R8 ;  /* 0x000000ffff087224 */ /* 0x000fcc00078e0a08 */
[----:B------:R-:W2:Y:S02]  /*0300*/  LDC.64 R14, c[0x0][0x388] ;  /* 0x0000e200ff0e7b82 */ /* 0x000ea40000000a00 */
.L_x_9:
[----:B--2-4-:R-:W-:-:S06]  /*0310*/  IMAD.WIDE R16, R9, 0x4, R14 ;  /* 0x0000000409107825 */ /* 0x014fcc00078e020e */
[----:B------:R-:W1:Y:S01]  /*0320*/  LDG.E R17, desc[UR4][R16.64] ;  /* 0x0000000410117981 */ /* 0x000e62000c1e1900 */
[----:B------:R-:W-:Y:S01]  /*0330*/  MOV R23, 0xffffffff ;  /* 0xffffffff00177802 */ /* 0x000fe20000000f00 */
[----:B-1----:R-:W-:-:S06]  /*0340*/  IMAD.WIDE R18, R17, 0x4, R12 ;  /* 0x0000000411127825 */ /* 0x002fcc00078e020c */
[----:B------:R-:W0:Y:S01]  /*0350*/  ATOMG.E.ADD.STRONG.GPU PT, R19, desc[UR4][R18.64], R23 ;  /* 0x80000017121379a8 */ /* 0x000e2200081ef104 */
[----:B------:R-:W-:Y:S01]  /*0360*/  IADD3 R8, PT, PT, R8, 0x1, RZ ;  /* 0x0000000108087810 */ /* 0x000fe20007ffe0ff */
[----:B------:R-:W-:-:S03]  /*0370*/  IMAD.IADD R9, R0, 0x1, R9 ;  /* 0x0000000100097824 */ /* 0x000fc600078e0209 */
[----:B------:R-:W-:Y:S01]  /*0380*/  ISETP.NE.AND P0, PT, R8, RZ, PT ;  /* 0x000000ff0800720c */ /* 0x000fe20003f05270 */
[----:B0-----:R-:W-:-:S05]  /*0390*/  IMAD.WIDE R20, R19, 0x4, R10 ;  /* 0x0000000413147825 */ /* 0x001fca00078e020a */
[----:B------:R4:W-:Y:S07]  /*03a0*/  STG.E desc[UR4][R20.64+-0x4], R17 ;  /* 0xfffffc1114007986 */ /* 0x0009ee000c101904 */
[----:B------:R-:W-:Y:S05]  /*03b0*/  @P0 BRA `(.L_x_9) ;  /* 0xfffffffc00d40947 */ /* 0x000fea000383ffff */
.L_x_8:
[----:B------:R-:W-:Y:S05]  /*03c0*/  BSYNC.RECONVERGENT B0 ;  /* 0x0000000000007941 */ /* 0x000fea0003800200 */
.L_x_7:
[----:B------:R-:W-:Y:S05]  /*03d0*/  @!P1 EXIT ;  /* 0x000000000000994d */ /* 0x000fea0003800000 */
.L_x_10:
[----:B----4-:R-:W-:-:S05]  /*03e0*/  IMAD.WIDE R20, R9, 0x4, R2 ;  /* 0x0000000409147825 */ /* 0x010fca00078e0202 */
[----:B------:R-:W2:Y:S01]  /*03f0*/  LDG.E R25, desc[UR4][R20.64] ;  /* 0x0000000414197981 */ /* 0x000ea2000c1e1900 */
[----:B------:R-:W-:Y:S01]  /*0400*/  MOV R8, 0xffffffff ;  /* 0xffffffff00087802 */ /* 0x000fe20000000f00 */
[----:B--2---:R-:W-:-:S06]  /*0410*/  IMAD.WIDE R10, R25, 0x4, R6 ;  /* 0x00000004190a7825 */ /* 0x004fcc00078e0206 */
[----:B------:R-:W3:Y:S01]  /*0420*/  ATOMG.E.ADD.STRONG.GPU PT, R11, desc[UR4][R10.64], R8 ;  /* 0x800000080a0b79a8 */ /* 0x000ee200081ef104 */
[----:B------:R-:W-:-:S04]  /*0430*/  IMAD.WIDE R14, R0, 0x4, R20 ;  /* 0x00000004000e7825 */ /* 0x000fc800078e0214 */
[----:B-1-3--:R-:W-:-:S05]  /*0440*/  IMAD.WIDE R12, R11, 0x4, R4 ;  /* 0x000000040b0c7825 */ /* 0x00afca00078e0204 */
[----:B------:R0:W-:Y:S04]  /*0450*/  STG.E desc[UR4][R12.64+-0x4], R25 ;  /* 0xfffffc190c007986 */ /* 0x0001e8000c101904 */
[----:B------:R-:W2:Y:S02]  /*0460*/  LDG.E R27, desc[UR4][R14.64] ;  /* 0x000000040e1b7981 */ /* 0x000ea4000c1e1900 */
[----:B--2---:R-:W-:-:S06]  /*0470*/  IMAD.WIDE R16, R27, 0x4, R6 ;  /* 0x000000041b107825 */ /* 0x004fcc00078e0206 */
[----:B------:R-:W2:Y:S01]  /*0480*/  ATOMG.E.ADD.STRONG.GPU PT, R17, desc[UR4][R16.64], R8 ;  /* 0x80000008101179a8 */ /* 0x000ea200081ef104 */
[----:B------:R-:W-:-:S04]  /*0490*/  IMAD.WIDE R20, R0, 0x4, R14 ;  /* 0x0000000400147825 */ /* 0x000fc800078e020e */
[----:B--2---:R-:W-:-:S05]  /*04a0*/  IMAD.WIDE R18, R17, 0x4, R4 ;  /* 0x0000000411127825 */ /* 0x004fca00078e0204 */
[----:B------:R1:W-:Y:S04]  /*04b0*/  STG.E desc[UR4][R18.64+-0x4], R27 ;  /* 0xfffffc1b12007986 */ /* 0x0003e8000c101904 */
[----:B------:R-:W2:Y:S02]  /*04c0*/  LDG.E R29, desc[UR4][R20.64] ;  /* 0x00000004141d7981 */ /* 0x000ea4000c1e1900 */
[----:B--2---:R-:W-:-:S06]  /*04d0*/  IMAD.WIDE R10, R29, 0x4, R6 ;  /* 0x000000041d0a7825 */ /* 0x004fcc00078e0206 */
[----:B------:R-:W2:Y:S01]  /*04e0*/  ATOMG.E.ADD.STRONG.GPU PT, R11, desc[UR4][R10.64], R8 ;  /* 0x800000080a0b79a8 */ /* 0x000ea200081ef104 */
[----:B0-----:R-:W-:-:S04]  /*04f0*/  IMAD.WIDE R12, R0, 0x4, R20 ;  /* 0x00000004000c7825 */ /* 0x001fc800078e0214 */
[----:B--2---:R-:W-:-:S05]  /*0500*/  IMAD.WIDE R22, R11, 0x4, R4 ;  /* 0x000000040b167825 */ /* 0x004fca00078e0204 */
[----:B------:R1:W-:Y:S04]  /*0510*/  STG.E desc[UR4][R22.64+-0x4], R29 ;  /* 0xfffffc1d16007986 */ /* 0x0003e8000c101904 */
[----:B------:R-:W2:Y:S02]  /*0520*/  LDG.E R13, desc[UR4][R12.64] ;  /* 0x000000040c0d7981 */ /* 0x000ea4000c1e1900 */
[----:B--2---:R-:W-:-:S06]  /*0530*/  IMAD.WIDE R14, R13, 0x4, R6 ;  /* 0x000000040d0e7825 */ /* 0x004fcc00078e0206 */
[----:B------:R-:W2:Y:S01]  /*0540*/  ATOMG.E.ADD.STRONG.GPU PT, R15, desc[UR4][R14.64], R8 ;  /* 0x800000080e0f79a8 */ /* 0x000ea200081ef104 */
[----:B------:R-:W-:-:S04]  /*0550*/  LEA R9, R0, R9, 0x2 ;  /* 0x0000000900097211 */ /* 0x000fc800078e10ff */
[----:B------:R-:W-:Y:S01]  /*0560*/  ISETP.GE.AND P0, PT, R9, UR6, PT ;  /* 0x0000000609007c0c */ /* 0x000fe2000bf06270 */
[----:B--2---:R-:W-:-:S05]  /*0570*/  IMAD.WIDE R16, R15, 0x4, R4 ;  /* 0x000000040f107825 */ /* 0x004fca00078e0204 */
[----:B------:R1:W-:Y:S07]  /*0580*/  STG.E desc[UR4][R16.64+-0x4], R13 ;  /* 0xfffffc0d10007986 */ /* 0x0003ee000c101904 */
[----:B------:R-:W-:Y:S05]  /*0590*/  @!P0 BRA `(.L_x_10) ;  /* 0xfffffffc00908947 */ /* 0x000fea000383ffff */
[----:B------:R-:W-:Y:S05]  /*05a0*/  EXIT ;  /* 0x000000000000794d */ /* 0x000fea0003800000 */
.L_x_11:
        /* <DEDUP_REMOVED lines=13> */
.L_x_20:


//--------------------- .text._Z9HistohramPiS_i   --------------------------
	.section	.text._Z9HistohramPiS_i,"ax",@progbits
	.align	128
        .global         _Z9HistohramPiS_i
        .type           _Z9HistohramPiS_i,@function
        .size           _Z9HistohramPiS_i,(.L_x_21 - _Z9HistohramPiS_i)
        .other          _Z9HistohramPiS_i,@"STO_CUDA_ENTRY STV_DEFAULT"
_Z9HistohramPiS_i:
.text._Z9HistohramPiS_i:
        /* <DEDUP_REMOVED lines=11> */
[C---:B------:R-:W-:Y:S01]  /*00b0*/  IADD3 R4, PT, PT, R0.reuse, R7, RZ ;  /* 0x0000000700047210 */ /* 0x040fe20007ffe0ff */
[----:B------:R-:W-:Y:S01]  /*00c0*/  IMAD.MOV R9, RZ, RZ, -R0 ;  /* 0x000000ffff097224 */ /* 0x000fe200078e0a00 */
[----:B------:R-:W-:Y:S01]  /*00d0*/  ISETP.NE.U32.AND P2, PT, R0, RZ, PT ;  /* 0x000000ff0000720c */ /* 0x000fe20003f45070 */
[----:B------:R-:W1:Y:S01]  /*00e0*/  LDCU.64 UR4, c[0x0][0x358] ;  /* 0x00006b00ff0477ac */ /* 0x000e620008000a00 */
[C---:B------:R-:W-:Y:S01]  /*00f0*/  ISETP.GE.AND P0, PT, R4.reuse, UR6, PT ;  /* 0x0000000604007c0c */ /* 0x040fe2000bf06270 */
[----:B------:R-:W-:Y:S01]  /*0100*/  BSSY.RECONVERGENT B0, `(.L_x_12) ;  /* 0x0000028000007945 */ /* 0x000fe20003800200 */
[----:B------:R-:W-:Y:S02]  /*0110*/  VIMNMX R5, PT, PT, R4, UR6, !PT ;  /* 0x0000000604057c48 */ /* 0x000fe4000ffe0100 */
[----:B------:R-:W-:-:S04]  /*0120*/  SEL R6, RZ, 0x1, P0 ;  /* 0x00000001ff067807 */ /* 0x000fc80000000000 */
[----:B------:R-:W-:Y:S01]  /*0130*/  IADD3 R5, PT, PT, R5, -R4, -R6 ;  /* 0x8000000405057210 */ /* 0x000fe20007ffe806 */
[----:B0-----:R-:W0:Y:S02]  /*0140*/  MUFU.RCP R8, R8 ;  /* 0x0000000800087308 */ /* 0x001e240000001000 */
[----:B0-----:R-:W-:-:S06]  /*0150*/  IADD3 R2, PT, PT, R8, 0xffffffe, RZ ;  /* 0x0ffffffe08027810 */ /* 0x001fcc0007ffe0ff */
[----:B------:R0:W2:Y:S02]  /*0160*/  F2I.FTZ.U32.TRUNC.NTZ R3, R2 ;  /* 0x0000000200037305 */ /* 0x0000a4000021f000 */
[----:B0-----:R-:W-:Y:S02]  /*0170*/  IMAD.MOV.U32 R2, RZ, RZ, RZ ;  /* 0x000000ffff027224 */ /* 0x001fe400078e00ff */
[----:B--2---:R-:W-:-:S04]  /*0180*/  IMAD R9, R9, R3, RZ ;  /* 0x0000000309097224 */ /* 0x004fc800078e02ff */
[----:B------:R-:W-:-:S06]  /*0190*/  IMAD.HI.U32 R8, R3, R9, R2 ;  /* 0x0000000903087227 */ /* 0x000fcc00078e0002 */
[----:B------:R-:W-:-:S05]  /*01a0*/  IMAD.HI.U32 R9, R8, R5, RZ ;  /* 0x0000000508097227 */ /* 0x000fca00078e00ff */
[----:B------:R-:W-:-:S05]  /*01b0*/  IADD3 R2, PT, PT, -R9, RZ, RZ ;  /* 0x000000ff09027210 */ /* 0x000fca0007ffe1ff */
[----:B------:R-:W-:Y:S02]  /*01c0*/  IMAD R5, R0, R2, R5 ;  /* 0x0000000200057224 */ /* 0x000fe400078e0205 */
[----:B------:R-:W0:Y:S03]  /*01d0*/  LDC.64 R2, c[0x0][0x388] ;  /* 0x0000e200ff027b82 */ /* 0x000e260000000a00 */
[----:B------:R-:W-:-:S13]  /*01e0*/  ISETP.GE.U32.AND P0, PT, R5, R0, PT ;  /* 0x000000000500720c */ /* 0x000fda0003f06070 */
[----:B------:R-:W-:Y:S01]  /*01f0*/  @P0 IMAD.IADD R5, R5, 0x1, -R0 ;  /* 0x0000000105050824 */ /* 0x000fe200078e0a00 */
[----:B------:R-:W-:-:S04]  /*0200*/  @P0 IADD3 R9, PT, PT, R9, 0x1, RZ ;  /* 0x0000000109090810 */ /* 0x000fc80007ffe0ff */
[-C--:B------:R-:W-:Y:S02]  /*0210*/  ISETP.GE.U32.AND P1, PT, R5, R0.reuse, PT ;  /* 0x000000000500720c */ /* 0x080fe40003f26070 */
[----:B------:R-:W2:Y:S11]  /*0220*/  LDC.64 R4, c[0x0][0x380] ;  /* 0x0000e000ff047b82 */ /* 0x000eb60000000a00 */
[----:B------:R-:W-:Y:S01]  /*0230*/  @P1 VIADD R9, R9, 0x1 ;  /* 0x0000000109091836 */ /* 0x000fe20000000000 */
[----:B------:R-:W-:-:S04]  /*0240*/  @!P2 LOP3.LUT R9, RZ, R0, RZ, 0x33, !PT ;  /* 0x00000000ff09a212 */ /* 0x000fc800078e33ff */
[----:B------:R-:W-:-:S04]  /*0250*/  IADD3 R6, PT, PT, R6, R9, RZ ;  /* 0x0000000906067210 */ /* 0x000fc80007ffe0ff */
[C---:B------:R-:W-:Y:S02]  /*0260*/  LOP3.LUT R8, R6.reuse, 0x3, RZ, 0xc0, !PT ;  /* 0x0000000306087812 */ /* 0x040fe400078ec0ff */
[----:B------:R-:W-:Y:S02]  /*0270*/  ISETP.GE.U32.AND P1, PT, R6, 0x3, PT ;  /* 0x000000030600780c */ /* 0x000fe40003f26070 */
[----:B------:R-:W-:-:S13]  /*0280*/  ISETP.NE.AND P0, PT, R8, 0x3, PT ;  /* 0x000000030800780c */ /* 0x000fda0003f05270 */
[----:B01----:R-:W-:Y:S05]  /*0290*/  @!P0 BRA `(.L_x_13) ;  /* 0x0000000000388947 */ /* 0x003fea0003800000 */
[----:B------:R-:W0:Y:S01]  /*02a0*/  LDC.64 R14, c[0x0][0x380] ;  /* 0x0000e000ff0e7b82 */ /* 0x000e220000000a00 */
[----:B------:R-:W-:-:S05]  /*02b0*/  VIADD R6, R6, 0x1 ;  /* 0x0000000106067836 */ /* 0x000fca0000000000 */
[----:B------:R-:W-:Y:S02]  /*02c0*/  LOP3.LUT R6, R6, 0x3, RZ, 0xc0, !PT ;  /* 0x0000000306067812 */ /* 0x000fe400078ec0ff */
[----:B------:R-:W1:Y:S02]  /*02d0*/  LDC.64 R12, c[0x0][0x388] ;  /* 0x0000e200ff0c7b82 */ /* 0x000e640000000a00 */
[----:B------:R-:W-:-:S07]  /*02e0*/  IADD3 R6, PT, PT, -R6, RZ, RZ ;  /* 0x000000ff06067210 */ /* 0x000fce0007ffe1ff */
.L_x_14:
[----:B-1----:R-:W-:-:S06]  /*02f0*/  IMAD.WIDE R8, R7, 0x4, R12 ;  /* 0x0000000407087825 */ /* 0x002fcc00078e020c */
[----:B------:R-:W0:Y:S01]  /*0300*/  LDG.E R9, desc[UR4][R8.64] ;  /* 0x0000000408097981 */ /* 0x000e22000c1e1900 */
[----:B------:R-:W-:Y:S01]  /*0310*/  IADD3 R6, PT, PT, R6, 0x1, RZ ;  /* 0x0000000106067810 */ /* 0x000fe20007ffe0ff */
[----:B---3--:R-:W-:-:S03]  /*0320*/  IMAD.MOV.U32 R17, RZ, RZ, 0x1 ;  /* 0x00000001ff117424 */ /* 0x008fc600078e00ff */
[----:B------:R-:W-:Y:S01]  /*0330*/  ISETP.NE.AND P0, PT, R6, RZ, PT ;  /* 0x000000ff0600720c */ /* 0x000fe20003f05270 */
[----:B------:R-:W-:Y:S02]  /*0340*/  IMAD.IADD R7, R0, 0x1, R7 ;  /* 0x0000000100077824 */ /* 0x000fe400078e0207 */
[----:B0-----:R-:W-:-:S05]  /*0350*/  IMAD.WIDE R10, R9, 0x4, R14 ;  /* 0x00000004090a7825 */ /* 0x001fca00078e020e */
[----:B------:R3:W-:Y:S05]  /*0360*/  REDG.E.ADD.STRONG.GPU desc[UR4][R10.64], R17 ;  /* 0x000000110a00798e */ /* 0x0007ea000c12e104 */
[----:B------:R-:W-:Y:S05]  /*0370*/  @P0 BRA `(.L_x_14) ;  /* 0xfffffffc00dc0947 */ /* 0x000fea000383ffff */
.L_x_13:
[----:B------:R-:W-:Y:S05]  /*0380*/  BSYNC.RECONVERGENT B0 ;  /* 0x0000000000007941 */ /* 0x000fea0003800200 */
.L_x_12:
[----:B------:R-:W-:Y:S05]  /*0390*/  @!P1 EXIT ;  /* 0x000000000000994d */ /* 0x000fea0003800000 */
.L_x_15:
[----:B------:R-:W-:-:S05]  /*03a0*/  IMAD.WIDE R18, R7, 0x4, R2 ;  /* 0x0000000407127825 */ /* 0x000fca00078e0202 */
[----:B0-----:R-:W2:Y:S01]  /*03b0*/  LDG.E R9, desc[UR4][R18.64] ;  /* 0x0000000412097981 */ /* 0x001ea2000c1e1900 */
[----:B------:R-:W-:Y:S02]  /*03c0*/  HFMA2 R23, -RZ, RZ, 0, 5.9604644775390625e-08 ;  /* 0x00000001ff177431 */ /* 0x000fe400000001ff */
[----:B---3--:R-:W-:-:S04]  /*03d0*/  IMAD.WIDE R10, R0, 0x4, R18 ;  /* 0x00000004000a7825 */ /* 0x008fc800078e0212 */
[----:B--2---:R-:W-:-:S05]  /*03e0*/  IMAD.WIDE R8, R9, 0x4, R4 ;  /* 0x0000000409087825 */ /* 0x004fca00078e0204 */
[----:B------:R0:W-:Y:S04]  /*03f0*/  REDG.E.ADD.STRONG.GPU desc[UR4][R8.64], R23 ;  /* 0x000000170800798e */ /* 0x0001e8000c12e104 */
[----:B------:R-:W2:Y:S01]  /*0400*/  LDG.E R13, desc[UR4][R10.64] ;  /* 0x000000040a0d7981 */ /* 0x000ea2000c1e1900 */
[----:B------:R-:W-:-:S04]  /*0410*/  IMAD.WIDE R14, R0, 0x4, R10 ;  /* 0x00000004000e7825 */ /* 0x000fc800078e020a */
[----:B--2---:R-:W-:-:S05]  /*0420*/  IMAD.WIDE R12, R13, 0x4, R4 ;  /* 0x000000040d0c7825 */ /* 0x004fca00078e0204 */
[----:B------:R0:W-:Y:S04]  /*0430*/  REDG.E.ADD.STRONG.GPU desc[UR4][R12.64], R23 ;  /* 0x000000170c00798e */ /* 0x0001e8000c12e104 */
[----:B------:R-:W2:Y:S01]  /*0440*/  LDG.E R17, desc[UR4][R14.64] ;  /* 0x000000040e117981 */ /* 0x000ea2000c1e1900 */
[C---:B------:R-:W-:Y:S01]  /*0450*/  IMAD.WIDE R18, R0.reuse, 0x4, R14 ;  /* 0x0000000400127825 */ /* 0x040fe200078e020e */
[----:B------:R-:W-:-:S03]  /*0460*/  LEA R7, R0, R7, 0x2 ;  /* 0x0000000700077211 */ /* 0x000fc600078e10ff */
[----:B--2---:R-:W-:-:S05]  /*0470*/  IMAD.WIDE R16, R17, 0x4, R4 ;  /* 0x0000000411107825 */ /* 0x004fca00078e0204 */
[----:B------:R0:W-:Y:S04]  /*0480*/  REDG.E.ADD.STRONG.GPU desc[UR4][R16.64], R23 ;  /* 0x000000171000798e */ /* 0x0001e8000c12e104 */
[----:B------:R-:W2:Y:S01]  /*0490*/  LDG.E R19, desc[UR4][R18.64] ;  /* 0x0000000412137981 */ /* 0x000ea2000c1e1900 */
[----:B------:R-:W-:Y:S01]  /*04a0*/  ISETP.GE.AND P0, PT, R7, UR6, PT ;  /* 0x0000000607007c0c */ /* 0x000fe2000bf06270 */
[----:B--2---:R-:W-:-:S05]  /*04b0*/  IMAD.WIDE R20, R19, 0x4, R4 ;  /* 0x0000000413147825 */ /* 0x004fca00078e0204 */
[----:B------:R0:W-:Y:S07]  /*04c0*/  REDG.E.ADD.STRONG.GPU desc[UR4][R20.64], R23 ;  /* 0x000000171400798e */ /* 0x0001ee000c12e104 */
[----:B------:R-:W-:Y:S05]  /*04d0*/  @!P0 BRA `(.L_x_15) ;  /* 0xfffffffc00b08947 */ /* 0x000fea000383ffff */
[----:B------:R-:W-:Y:S05]  /*04e0*/  EXIT ;  /* 0x000000000000794d */ /* 0x000fea0003800000 */
.L_x_16:
        /* <DEDUP_REMOVED lines=9> */
.L_x_21:


//--------------------- .nv.shared.reserved.0     --------------------------
	.section	.nv.shared.reserved.0,"aw",@nobits
	.weak		__nv_reservedSMEM_offset_0_alias
	.size		__nv_reservedSMEM_offset_0_alias, 0, 64
	.other		__nv_reservedSMEM_offset_0_alias,@"STO_CUDA_RESERVED_SHARED STV_DEFAULT"
__nv_reservedSMEM_offset_0_alias:
	.zero		0
	.zero		64


//--------------------- .nv.shared._Z15KernelBlockScanPiS_ --------------------------
	.section	.nv.shared._Z15KernelBlockScanPiS_,"aw",@nobits
	.sectionflags	@""
	.align	4
.nv.shared._Z15KernelBlockScanPiS_:
	.zero		5120


//--------------------- .nv.constant0._Z7TestAddPi --------------------------
	.section	.nv.constant0._Z7TestAddPi,"a",@progbits
	.sectionflags	@""
	.align	4
.nv.constant0._Z7TestAddPi:
	.zero		904


//--------------------- .nv.constant0._Z16KernelBlockShiftPiS_ --------------------------
	.section	.nv.constant0._Z16KernelBlockShiftPiS_,"a",@progbits
	.sectionflags	@""
	.align	4
.nv.constant0._Z16KernelBlockShiftPiS_:
	.zero		912


//--------------------- .nv.constant0._Z15KernelBlockScanPiS_ --------------------------
	.section	.nv.constant0._Z15KernelBlockScanPiS_,"a",@progbits
	.sectionflags	@""
	.align	4
.nv.constant0._Z15KernelBlockScanPiS_:
	.zero		912


//--------------------- .nv.constant0._Z9CountSortPiS_S_i --------------------------
	.section	.nv.constant0._Z9CountSortPiS_S_i,"a",@progbits
	.sectionflags	@""
	.align	4
.nv.constant0._Z9CountSortPiS_S_i:
	.zero		924


//--------------------- .nv.constant0._Z9HistohramPiS_i --------------------------
	.section	.nv.constant0._Z9HistohramPiS_i,"a",@progbits
	.sectionflags	@""
	.align	4
.nv.constant0._Z9HistohramPiS_i:
	.zero		916


//--------------------- SYMBOLS --------------------------

	.type		.nv.reservedSmem.offset0,@object
	.size		.nv.reservedSmem.offset0,0x4
	.type		.nv.reservedSmem.cap,@object
	.size		.nv.reservedSmem.cap,0x4
